//
// Generated by NVIDIA NVVM Compiler
//
// Compiler Build ID: CL-36424714
// Cuda compilation tools, release 13.0, V13.0.88
// Based on NVVM 20.0.0
//

.version 9.0
.target sm_100
.address_size 64

	// .globl	_Z17convolutionRowGPUPfS_S_iii

.visible .entry _Z17convolutionRowGPUPfS_S_iii(
	.param .u64 .ptr .align 1 _Z17convolutionRowGPUPfS_S_iii_param_0,
	.param .u64 .ptr .align 1 _Z17convolutionRowGPUPfS_S_iii_param_1,
	.param .u64 .ptr .align 1 _Z17convolutionRowGPUPfS_S_iii_param_2,
	.param .u32 _Z17convolutionRowGPUPfS_S_iii_param_3,
	.param .u32 _Z17convolutionRowGPUPfS_S_iii_param_4,
	.param .u32 _Z17convolutionRowGPUPfS_S_iii_param_5
)
{
	.reg .pred 	%p<7>;
	.reg .b32 	%r<50>;
	.reg .b32 	%f<56>;
	.reg .b64 	%rd<25>;

	ld.param.u64 	%rd4, [_Z17convolutionRowGPUPfS_S_iii_param_0];
	ld.param.u64 	%rd5, [_Z17convolutionRowGPUPfS_S_iii_param_1];
	ld.param.u64 	%rd6, [_Z17convolutionRowGPUPfS_S_iii_param_2];
	ld.param.u32 	%r21, [_Z17convolutionRowGPUPfS_S_iii_param_3];
	ld.param.u32 	%r22, [_Z17convolutionRowGPUPfS_S_iii_param_5];
	cvta.to.global.u64 	%rd1, %rd6;
	cvta.to.global.u64 	%rd2, %rd5;
	mov.u32 	%r23, %ctaid.x;
	mov.u32 	%r24, %ntid.x;
	mov.u32 	%r25, %tid.x;
	mad.lo.s32 	%r1, %r23, %r24, %r25;
	setp.lt.s32 	%p1, %r22, 0;
	@%p1 bra 	$L__BB0_9;
	cvta.to.global.u64 	%rd7, %rd4;
	neg.s32 	%r47, %r22;
	shl.b32 	%r3, %r22, 1;
	add.s32 	%r26, %r3, %r21;
	mov.u32 	%r27, %tid.y;
	mov.u32 	%r28, %ntid.y;
	mov.u32 	%r29, %ctaid.y;
	mad.lo.s32 	%r30, %r29, %r28, %r27;
	add.s32 	%r31, %r30, %r22;
	mul.lo.s32 	%r4, %r26, %r31;
	add.s32 	%r32, %r1, %r22;
	add.s32 	%r5, %r4, %r32;
	mul.wide.s32 	%rd8, %r5, 4;
	add.s64 	%rd3, %rd7, %rd8;
	setp.lt.u32 	%p2, %r22, 4;
	mov.f32 	%f53, 0f00000000;
	@%p2 bra 	$L__BB0_4;
	add.s32 	%r33, %r3, 1;
	and.b32  	%r34, %r33, 2147483640;
	neg.s32 	%r45, %r34;
	add.s32 	%r43, %r1, %r4;
	mov.f32 	%f53, 0f00000000;
	mov.u32 	%r44, %r3;
$L__BB0_3:
	.pragma "nounroll";
	mul.wide.s32 	%rd9, %r43, 4;
	add.s64 	%rd10, %rd2, %rd9;
	ld.global.f32 	%f10, [%rd10];
	mul.wide.s32 	%rd11, %r44, 4;
	add.s64 	%rd12, %rd1, %rd11;
	ld.global.f32 	%f11, [%rd12];
	fma.rn.f32 	%f12, %f10, %f11, %f53;
	st.global.f32 	[%rd3], %f12;
	ld.global.f32 	%f13, [%rd10+4];
	ld.global.f32 	%f14, [%rd12+-4];
	fma.rn.f32 	%f15, %f13, %f14, %f12;
	st.global.f32 	[%rd3], %f15;
	ld.global.f32 	%f16, [%rd10+8];
	ld.global.f32 	%f17, [%rd12+-8];
	fma.rn.f32 	%f18, %f16, %f17, %f15;
	st.global.f32 	[%rd3], %f18;
	ld.global.f32 	%f19, [%rd10+12];
	ld.global.f32 	%f20, [%rd12+-12];
	fma.rn.f32 	%f21, %f19, %f20, %f18;
	st.global.f32 	[%rd3], %f21;
	ld.global.f32 	%f22, [%rd10+16];
	ld.global.f32 	%f23, [%rd12+-16];
	fma.rn.f32 	%f24, %f22, %f23, %f21;
	st.global.f32 	[%rd3], %f24;
	ld.global.f32 	%f25, [%rd10+20];
	ld.global.f32 	%f26, [%rd12+-20];
	fma.rn.f32 	%f27, %f25, %f26, %f24;
	st.global.f32 	[%rd3], %f27;
	ld.global.f32 	%f28, [%rd10+24];
	ld.global.f32 	%f29, [%rd12+-24];
	fma.rn.f32 	%f30, %f28, %f29, %f27;
	st.global.f32 	[%rd3], %f30;
	ld.global.f32 	%f31, [%rd10+28];
	ld.global.f32 	%f32, [%rd12+-28];
	fma.rn.f32 	%f53, %f31, %f32, %f30;
	st.global.f32 	[%rd3], %f53;
	add.s32 	%r47, %r47, 8;
	add.s32 	%r45, %r45, 8;
	add.s32 	%r44, %r44, -8;
	add.s32 	%r43, %r43, 8;
	setp.ne.s32 	%p3, %r45, 0;
	@%p3 bra 	$L__BB0_3;
$L__BB0_4:
	and.b32  	%r35, %r3, 6;
	setp.lt.u32 	%p4, %r35, 3;
	@%p4 bra 	$L__BB0_6;
	add.s32 	%r36, %r5, %r47;
	mul.wide.s32 	%rd13, %r36, 4;
	add.s64 	%rd14, %rd2, %rd13;
	ld.global.f32 	%f33, [%rd14];
	sub.s32 	%r37, %r22, %r47;
	mul.wide.s32 	%rd15, %r37, 4;
	add.s64 	%rd16, %rd1, %rd15;
	ld.global.f32 	%f34, [%rd16];
	fma.rn.f32 	%f35, %f33, %f34, %f53;
	st.global.f32 	[%rd3], %f35;
	ld.global.f32 	%f36, [%rd14+4];
	ld.global.f32 	%f37, [%rd16+-4];
	fma.rn.f32 	%f38, %f36, %f37, %f35;
	st.global.f32 	[%rd3], %f38;
	ld.global.f32 	%f39, [%rd14+8];
	ld.global.f32 	%f40, [%rd16+-8];
	fma.rn.f32 	%f41, %f39, %f40, %f38;
	st.global.f32 	[%rd3], %f41;
	ld.global.f32 	%f42, [%rd14+12];
	ld.global.f32 	%f43, [%rd16+-12];
	fma.rn.f32 	%f53, %f42, %f43, %f41;
	st.global.f32 	[%rd3], %f53;
	add.s32 	%r47, %r47, 4;
$L__BB0_6:
	and.b32  	%r38, %r22, 1;
	setp.eq.b32 	%p5, %r38, 1;
	not.pred 	%p6, %p5;
	@%p6 bra 	$L__BB0_8;
	add.s32 	%r39, %r5, %r47;
	mul.wide.s32 	%rd17, %r39, 4;
	add.s64 	%rd18, %rd2, %rd17;
	ld.global.f32 	%f44, [%rd18];
	sub.s32 	%r40, %r22, %r47;
	mul.wide.s32 	%rd19, %r40, 4;
	add.s64 	%rd20, %rd1, %rd19;
	ld.global.f32 	%f45, [%rd20];
	fma.rn.f32 	%f46, %f44, %f45, %f53;
	st.global.f32 	[%rd3], %f46;
	ld.global.f32 	%f47, [%rd18+4];
	ld.global.f32 	%f48, [%rd20+-4];
	fma.rn.f32 	%f53, %f47, %f48, %f46;
	st.global.f32 	[%rd3], %f53;
	add.s32 	%r47, %r47, 2;
$L__BB0_8:
	add.s32 	%r41, %r5, %r47;
	mul.wide.s32 	%rd21, %r41, 4;
	add.s64 	%rd22, %rd2, %rd21;
	ld.global.f32 	%f49, [%rd22];
	sub.s32 	%r42, %r22, %r47;
	mul.wide.s32 	%rd23, %r42, 4;
	add.s64 	%rd24, %rd1, %rd23;
	ld.global.f32 	%f50, [%rd24];
	fma.rn.f32 	%f51, %f49, %f50, %f53;
	st.global.f32 	[%rd3], %f51;
$L__BB0_9:
	ret;

}
	// .globl	_Z20convolutionColumnGPUPfS_S_iii
.visible .entry _Z20convolutionColumnGPUPfS_S_iii(
	.param .u64 .ptr .align 1 _Z20convolutionColumnGPUPfS_S_iii_param_0,
	.param .u64 .ptr .align 1 _Z20convolutionColumnGPUPfS_S_iii_param_1,
	.param .u64 .ptr .align 1 _Z20convolutionColumnGPUPfS_S_iii_param_2,
	.param .u32 _Z20convolutionColumnGPUPfS_S_iii_param_3,
	.param .u32 _Z20convolutionColumnGPUPfS_S_iii_param_4,
	.param .u32 _Z20convolutionColumnGPUPfS_S_iii_param_5
)
{
	.reg .pred 	%p<7>;
	.reg .b32 	%r<58>;
	.reg .b32 	%f<56>;
	.reg .b64 	%rd<39>;

	ld.param.u64 	%rd4, [_Z20convolutionColumnGPUPfS_S_iii_param_0];
	ld.param.u64 	%rd5, [_Z20convolutionColumnGPUPfS_S_iii_param_1];
	ld.param.u64 	%rd6, [_Z20convolutionColumnGPUPfS_S_iii_param_2];
	ld.param.u32 	%r25, [_Z20convolutionColumnGPUPfS_S_iii_param_3];
	ld.param.u32 	%r26, [_Z20convolutionColumnGPUPfS_S_iii_param_5];
	cvta.to.global.u64 	%rd1, %rd6;
	cvta.to.global.u64 	%rd2, %rd5;
	mov.u32 	%r27, %ctaid.y;
	mov.u32 	%r28, %ntid.y;
	mov.u32 	%r29, %tid.y;
	mad.lo.s32 	%r1, %r27, %r28, %r29;
	mov.u32 	%r30, %ctaid.x;
	mov.u32 	%r31, %ntid.x;
	mul.lo.s32 	%r2, %r30, %r31;
	mov.u32 	%r3, %tid.x;
	setp.lt.s32 	%p1, %r26, 0;
	@%p1 bra 	$L__BB1_9;
	add.s32 	%r32, %r2, %r3;
	cvta.to.global.u64 	%rd7, %rd4;
	neg.s32 	%r55, %r26;
	add.s32 	%r5, %r26, %r1;
	shl.b32 	%r6, %r26, 1;
	add.s32 	%r7, %r6, %r25;
	add.s32 	%r8, %r26, %r32;
	mad.lo.s32 	%r33, %r25, %r1, %r32;
	mul.wide.s32 	%rd8, %r33, 4;
	add.s64 	%rd3, %rd7, %rd8;
	setp.lt.u32 	%p2, %r26, 4;
	mov.f32 	%f53, 0f00000000;
	@%p2 bra 	$L__BB1_4;
	add.s32 	%r34, %r6, 1;
	and.b32  	%r35, %r34, 2147483640;
	neg.s32 	%r53, %r35;
	add.s32 	%r36, %r3, %r26;
	add.s32 	%r37, %r36, %r2;
	mad.lo.s32 	%r51, %r1, %r7, %r37;
	shl.b32 	%r38, %r26, 4;
	shl.b32 	%r39, %r25, 3;
	add.s32 	%r11, %r38, %r39;
	mov.f32 	%f53, 0f00000000;
	mul.wide.s32 	%rd13, %r7, 4;
	mov.u32 	%r52, %r6;
$L__BB1_3:
	.pragma "nounroll";
	mul.wide.s32 	%rd9, %r51, 4;
	add.s64 	%rd10, %rd2, %rd9;
	ld.global.f32 	%f10, [%rd10];
	mul.wide.s32 	%rd11, %r52, 4;
	add.s64 	%rd12, %rd1, %rd11;
	ld.global.f32 	%f11, [%rd12];
	fma.rn.f32 	%f12, %f10, %f11, %f53;
	st.global.f32 	[%rd3], %f12;
	add.s64 	%rd14, %rd10, %rd13;
	ld.global.f32 	%f13, [%rd14];
	ld.global.f32 	%f14, [%rd12+-4];
	fma.rn.f32 	%f15, %f13, %f14, %f12;
	st.global.f32 	[%rd3], %f15;
	add.s64 	%rd15, %rd14, %rd13;
	ld.global.f32 	%f16, [%rd15];
	ld.global.f32 	%f17, [%rd12+-8];
	fma.rn.f32 	%f18, %f16, %f17, %f15;
	st.global.f32 	[%rd3], %f18;
	add.s64 	%rd16, %rd15, %rd13;
	ld.global.f32 	%f19, [%rd16];
	ld.global.f32 	%f20, [%rd12+-12];
	fma.rn.f32 	%f21, %f19, %f20, %f18;
	st.global.f32 	[%rd3], %f21;
	add.s64 	%rd17, %rd16, %rd13;
	ld.global.f32 	%f22, [%rd17];
	ld.global.f32 	%f23, [%rd12+-16];
	fma.rn.f32 	%f24, %f22, %f23, %f21;
	st.global.f32 	[%rd3], %f24;
	add.s64 	%rd18, %rd17, %rd13;
	ld.global.f32 	%f25, [%rd18];
	ld.global.f32 	%f26, [%rd12+-20];
	fma.rn.f32 	%f27, %f25, %f26, %f24;
	st.global.f32 	[%rd3], %f27;
	add.s64 	%rd19, %rd18, %rd13;
	ld.global.f32 	%f28, [%rd19];
	ld.global.f32 	%f29, [%rd12+-24];
	fma.rn.f32 	%f30, %f28, %f29, %f27;
	st.global.f32 	[%rd3], %f30;
	add.s64 	%rd20, %rd19, %rd13;
	ld.global.f32 	%f31, [%rd20];
	ld.global.f32 	%f32, [%rd12+-28];
	fma.rn.f32 	%f53, %f31, %f32, %f30;
	st.global.f32 	[%rd3], %f53;
	add.s32 	%r55, %r55, 8;
	add.s32 	%r53, %r53, 8;
	add.s32 	%r52, %r52, -8;
	add.s32 	%r51, %r51, %r11;
	setp.ne.s32 	%p3, %r53, 0;
	@%p3 bra 	$L__BB1_3;
$L__BB1_4:
	and.b32  	%r40, %r6, 6;
	setp.lt.u32 	%p4, %r40, 3;
	@%p4 bra 	$L__BB1_6;
	add.s32 	%r41, %r5, %r55;
	mad.lo.s32 	%r42, %r41, %r7, %r8;
	mul.wide.s32 	%rd21, %r42, 4;
	add.s64 	%rd22, %rd2, %rd21;
	ld.global.f32 	%f33, [%rd22];
	sub.s32 	%r43, %r26, %r55;
	mul.wide.s32 	%rd23, %r43, 4;
	add.s64 	%rd24, %rd1, %rd23;
	ld.global.f32 	%f34, [%rd24];
	fma.rn.f32 	%f35, %f33, %f34, %f53;
	st.global.f32 	[%rd3], %f35;
	mul.wide.s32 	%rd25, %r7, 4;
	add.s64 	%rd26, %rd22, %rd25;
	ld.global.f32 	%f36, [%rd26];
	ld.global.f32 	%f37, [%rd24+-4];
	fma.rn.f32 	%f38, %f36, %f37, %f35;
	st.global.f32 	[%rd3], %f38;
	add.s64 	%rd27, %rd26, %rd25;
	ld.global.f32 	%f39, [%rd27];
	ld.global.f32 	%f40, [%rd24+-8];
	fma.rn.f32 	%f41, %f39, %f40, %f38;
	st.global.f32 	[%rd3], %f41;
	add.s64 	%rd28, %rd27, %rd25;
	ld.global.f32 	%f42, [%rd28];
	ld.global.f32 	%f43, [%rd24+-12];
	fma.rn.f32 	%f53, %f42, %f43, %f41;
	st.global.f32 	[%rd3], %f53;
	add.s32 	%r55, %r55, 4;
$L__BB1_6:
	and.b32  	%r44, %r26, 1;
	setp.eq.b32 	%p5, %r44, 1;
	not.pred 	%p6, %p5;
	@%p6 bra 	$L__BB1_8;
	add.s32 	%r45, %r5, %r55;
	mad.lo.s32 	%r46, %r45, %r7, %r8;
	mul.wide.s32 	%rd29, %r46, 4;
	add.s64 	%rd30, %rd2, %rd29;
	ld.global.f32 	%f44, [%rd30];
	sub.s32 	%r47, %r26, %r55;
	mul.wide.s32 	%rd31, %r47, 4;
	add.s64 	%rd32, %rd1, %rd31;
	ld.global.f32 	%f45, [%rd32];
	fma.rn.f32 	%f46, %f44, %f45, %f53;
	st.global.f32 	[%rd3], %f46;
	mul.wide.s32 	%rd33, %r7, 4;
	add.s64 	%rd34, %rd30, %rd33;
	ld.global.f32 	%f47, [%rd34];
	ld.global.f32 	%f48, [%rd32+-4];
	fma.rn.f32 	%f53, %f47, %f48, %f46;
	st.global.f32 	[%rd3], %f53;
	add.s32 	%r55, %r55, 2;
$L__BB1_8:
	add.s32 	%r48, %r5, %r55;
	mad.lo.s32 	%r49, %r48, %r7, %r8;
	mul.wide.s32 	%rd35, %r49, 4;
	add.s64 	%rd36, %rd2, %rd35;
	ld.global.f32 	%f49, [%rd36];
	sub.s32 	%r50, %r26, %r55;
	mul.wide.s32 	%rd37, %r50, 4;
	add.s64 	%rd38, %rd1, %rd37;
	ld.global.f32 	%f50, [%rd38];
	fma.rn.f32 	%f51, %f49, %f50, %f53;
	st.global.f32 	[%rd3], %f51;
$L__BB1_9:
	ret;

}


// ===== COMPILED SASS (sm_100) =====

	.target	sm_100

	.elftype	@"ET_EXEC"


//--------------------- .note.nv.tkinfo           --------------------------
	.section	.note.nv.tkinfo,"",@"SHT_NOTE"
	.sectionflags	@"SHF_NOTE_NV_TKINFO"
	.tkinfo
        /*0018*/ 	.word	0x00000002
        /*0030*/ 	.string	""
        /*0030*/ 	.string	"ptxas"
        /*0030*/ 	.string	"Cuda compilation tools, release 13.0, V13.0.88"
        /*0030*/ 	.string	"Build cuda_13.0.r13.0/compiler.36424714_0"
        /*0030*/ 	.string	"-arch sm_100 -m 64 "



//--------------------- .note.nv.cuinfo           --------------------------
	.section	.note.nv.cuinfo,"",@"SHT_NOTE"
	.sectionflags	@"SHF_NOTE_NV_CUINFO"
        /*0018*/ 	.short	0x0002
        /*001a*/ 	.short	0x0064
        /*001c*/ 	.short	0x0082
	.zero		2


//--------------------- .nv.info                  --------------------------
	.section	.nv.info,"",@"SHT_CUDA_INFO"
	.align	4


	//----- nvinfo : EIATTR_REGCOUNT
	.align		4
        /*0000*/ 	.byte	0x04, 0x2f
        /*0002*/ 	.short	(.L_1 - .L_0)
	.align		4
.L_0:
        /*0004*/ 	.word	index@(_Z17convolutionRowGPUPfS_S_iii)
        /*0008*/ 	.word	0x00000018


	//----- nvinfo : EIATTR_FRAME_SIZE
	.align		4
.L_1:
        /*000c*/ 	.byte	0x04, 0x11
        /*000e*/ 	.short	(.L_3 - .L_2)
	.align		4
.L_2:
        /*0010*/ 	.word	index@(_Z17convolutionRowGPUPfS_S_iii)
        /*0014*/ 	.word	0x00000000


	//----- nvinfo : EIATTR_REGCOUNT
	.align		4
.L_3:
        /*0018*/ 	.byte	0x04, 0x2f
        /*001a*/ 	.short	(.L_5 - .L_4)
	.align		4
.L_4:
        /*001c*/ 	.word	index@(_Z20convolutionColumnGPUPfS_S_iii)
        /*0020*/ 	.word	0x00000020


	//----- nvinfo : EIATTR_FRAME_SIZE
	.align		4
.L_5:
        /*0024*/ 	.byte	0x04, 0x11
        /*0026*/ 	.short	(.L_7 - .L_6)
	.align		4
.L_6:
        /*0028*/ 	.word	index@(_Z20convolutionColumnGPUPfS_S_iii)
        /*002c*/ 	.word	0x00000000


	//----- nvinfo : EIATTR_MIN_STACK_SIZE
	.align		4
.L_7:
        /*0030*/ 	.byte	0x04, 0x12
        /*0032*/ 	.short	(.L_9 - .L_8)
	.align		4
.L_8:
        /*0034*/ 	.word	index@(_Z20convolutionColumnGPUPfS_S_iii)
        /*0038*/ 	.word	0x00000000


	//----- nvinfo : EIATTR_MIN_STACK_SIZE
	.align		4
.L_9:
        /*003c*/ 	.byte	0x04, 0x12
        /*003e*/ 	.short	(.L_11 - .L_10)
	.align		4
.L_10:
        /*0040*/ 	.word	index@(_Z17convolutionRowGPUPfS_S_iii)
        /*0044*/ 	.word	0x00000000
.L_11:


//--------------------- .nv.compat                --------------------------
	.section	.nv.compat,"",@"SHT_CUDA_COMPAT_INFO"
	.align	4
        /*0000*/ 	.byte	0x02, 0x09, 0x00, 0x00, 0x02, 0x02, 0x01, 0x00, 0x02, 0x05, 0x05, 0x00, 0x03, 0x07, 0x01, 0x01
        /*0010*/ 	.byte	0x02, 0x03, 0x00, 0x00, 0x02, 0x06, 0x01, 0x00, 0x04, 0x0b, 0x08, 0x00, 0x09, 0x00, 0x00, 0x00
        /*0020*/ 	.byte	0x00, 0x00, 0x00, 0x00


//--------------------- .nv.info._Z20convolutionColumnGPUPfS_S_iii --------------------------
	.section	.nv.info._Z20convolutionColumnGPUPfS_S_iii,"",@"SHT_CUDA_INFO"
	.sectionflags	@""
	.align	4


	//----- nvinfo : EIATTR_CUDA_API_VERSION
	.align		4
        /*0000*/ 	.byte	0x04, 0x37
        /*0002*/ 	.short	(.L_13 - .L_12)
.L_12:
        /*0004*/ 	.word	0x00000082


	//----- nvinfo : EIATTR_KPARAM_INFO
	.align		4
.L_13:
        /*0008*/ 	.byte	0x04, 0x17
        /*000a*/ 	.short	(.L_15 - .L_14)
.L_14:
        /*000c*/ 	.word	0x00000000
        /*0010*/ 	.short	0x0005
        /*0012*/ 	.short	0x0020
        /*0014*/ 	.byte	0x00, 0xf0, 0x11, 0x00


	//----- nvinfo : EIATTR_KPARAM_INFO
	.align		4
.L_15:
        /*0018*/ 	.byte	0x04, 0x17
        /*001a*/ 	.short	(.L_17 - .L_16)
.L_16:
        /*001c*/ 	.word	0x00000000
        /*0020*/ 	.short	0x0004
        /*0022*/ 	.short	0x001c
        /*0024*/ 	.byte	0x00, 0xf0, 0x11, 0x00


	//----- nvinfo : EIATTR_KPARAM_INFO
	.align		4
.L_17:
        /*0028*/ 	.byte	0x04, 0x17
        /*002a*/ 	.short	(.L_19 - .L_18)
.L_18:
        /*002c*/ 	.word	0x00000000
        /*0030*/ 	.short	0x0003
        /*0032*/ 	.short	0x0018
        /*0034*/ 	.byte	0x00, 0xf0, 0x11, 0x00


	//----- nvinfo : EIATTR_KPARAM_INFO
	.align		4
.L_19:
        /*0038*/ 	.byte	0x04, 0x17
        /*003a*/ 	.short	(.L_21 - .L_20)
.L_20:
        /*003c*/ 	.word	0x00000000
        /*0040*/ 	.short	0x0002
        /*0042*/ 	.short	0x0010
        /*0044*/ 	.byte	0x00, 0xf5, 0x21, 0x00


	//----- nvinfo : EIATTR_KPARAM_INFO
	.align		4
.L_21:
        /*0048*/ 	.byte	0x04, 0x17
        /*004a*/ 	.short	(.L_23 - .L_22)
.L_22:
        /*004c*/ 	.word	0x00000000
        /*0050*/ 	.short	0x0001
        /*0052*/ 	.short	0x0008
        /*0054*/ 	.byte	0x00, 0xf5, 0x21, 0x00


	//----- nvinfo : EIATTR_KPARAM_INFO
	.align		4
.L_23:
        /*0058*/ 	.byte	0x04, 0x17
        /*005a*/ 	.short	(.L_25 - .L_24)
.L_24:
        /*005c*/ 	.word	0x00000000
        /*0060*/ 	.short	0x0000
        /*0062*/ 	.short	0x0000
        /*0064*/ 	.byte	0x00, 0xf5, 0x21, 0x00


	//----- nvinfo : EIATTR_SPARSE_MMA_MASK
	.align		4
.L_25:
        /*0068*/ 	.byte	0x03, 0x50
        /*006a*/ 	.short	0x0000


	//----- nvinfo : EIATTR_MAXREG_COUNT
	.align		4
        /*006c*/ 	.byte	0x03, 0x1b
        /*006e*/ 	.short	0x00ff


	//----- nvinfo : EIATTR_MERCURY_ISA_VERSION
	.align		4
        /*0070*/ 	.byte	0x03, 0x5f
        /*0072*/ 	.short	0x0101


	//----- nvinfo : EIATTR_VRC_CTA_INIT_COUNT
	.align		4
        /*0074*/ 	.byte	0x02, 0x4a
	.zero		1
	.zero		1


	//----- nvinfo : EIATTR_EXIT_INSTR_OFFSETS
	.align		4
        /*0078*/ 	.byte	0x04, 0x1c
        /*007a*/ 	.short	(.L_27 - .L_26)


	//   ....[0]....
.L_26:
        /*007c*/ 	.word	0x000000a0


	//   ....[1]....
        /*0080*/ 	.word	0x000008d0


	//----- nvinfo : EIATTR_CBANK_PARAM_SIZE
	.align		4
.L_27:
        /*0084*/ 	.byte	0x03, 0x19
        /*0086*/ 	.short	0x0024


	//----- nvinfo : EIATTR_PARAM_CBANK
	.align		4
        /*0088*/ 	.byte	0x04, 0x0a
        /*008a*/ 	.short	(.L_29 - .L_28)
	.align		4
.L_28:
        /*008c*/ 	.word	index@(.nv.constant0._Z20convolutionColumnGPUPfS_S_iii)
        /*0090*/ 	.short	0x0380
        /*0092*/ 	.short	0x0024


	//----- nvinfo : EIATTR_SW_WAR
	.align		4
.L_29:
        /*0094*/ 	.byte	0x04, 0x36
        /*0096*/ 	.short	(.L_31 - .L_30)
.L_30:
        /*0098*/ 	.word	0x00000008
.L_31:


//--------------------- .nv.info._Z17convolutionRowGPUPfS_S_iii --------------------------
	.section	.nv.info._Z17convolutionRowGPUPfS_S_iii,"",@"SHT_CUDA_INFO"
	.sectionflags	@""
	.align	4


	//----- nvinfo : EIATTR_CUDA_API_VERSION
	.align		4
        /*0000*/ 	.byte	0x04, 0x37
        /*0002*/ 	.short	(.L_33 - .L_32)
.L_32:
        /*0004*/ 	.word	0x00000082


	//----- nvinfo : EIATTR_KPARAM_INFO
	.align		4
.L_33:
        /*0008*/ 	.byte	0x04, 0x17
        /*000a*/ 	.short	(.L_35 - .L_34)
.L_34:
        /*000c*/ 	.word	0x00000000
        /*0010*/ 	.short	0x0005
        /*0012*/ 	.short	0x0020
        /*0014*/ 	.byte	0x00, 0xf0, 0x11, 0x00


	//----- nvinfo : EIATTR_KPARAM_INFO
	.align		4
.L_35:
        /*0018*/ 	.byte	0x04, 0x17
        /*001a*/ 	.short	(.L_37 - .L_36)
.L_36:
        /*001c*/ 	.word	0x00000000
        /*0020*/ 	.short	0x0004
        /*0022*/ 	.short	0x001c
        /*0024*/ 	.byte	0x00, 0xf0, 0x11, 0x00


	//----- nvinfo : EIATTR_KPARAM_INFO
	.align		4
.L_37:
        /*0028*/ 	.byte	0x04, 0x17
        /*002a*/ 	.short	(.L_39 - .L_38)
.L_38:
        /*002c*/ 	.word	0x00000000
        /*0030*/ 	.short	0x0003
        /*0032*/ 	.short	0x0018
        /*0034*/ 	.byte	0x00, 0xf0, 0x11, 0x00


	//----- nvinfo : EIATTR_KPARAM_INFO
	.align		4
.L_39:
        /*0038*/ 	.byte	0x04, 0x17
        /*003a*/ 	.short	(.L_41 - .L_40)
.L_40:
        /*003c*/ 	.word	0x00000000
        /*0040*/ 	.short	0x0002
        /*0042*/ 	.short	0x0010
        /*0044*/ 	.byte	0x00, 0xf5, 0x21, 0x00


	//----- nvinfo : EIATTR_KPARAM_INFO
	.align		4
.L_41:
        /*0048*/ 	.byte	0x04, 0x17
        /*004a*/ 	.short	(.L_43 - .L_42)
.L_42:
        /*004c*/ 	.word	0x00000000
        /*0050*/ 	.short	0x0001
        /*0052*/ 	.short	0x0008
        /*0054*/ 	.byte	0x00, 0xf5, 0x21, 0x00


	//----- nvinfo : EIATTR_KPARAM_INFO
	.align		4
.L_43:
        /*0058*/ 	.byte	0x04, 0x17
        /*005a*/ 	.short	(.L_45 - .L_44)
.L_44:
        /*005c*/ 	.word	0x00000000
        /*0060*/ 	.short	0x0000
        /*0062*/ 	.short	0x0000
        /*0064*/ 	.byte	0x00, 0xf5, 0x21, 0x00


	//----- nvinfo : EIATTR_SPARSE_MMA_MASK
	.align		4
.L_45:
        /*0068*/ 	.byte	0x03, 0x50
        /*006a*/ 	.short	0x0000


	//----- nvinfo : EIATTR_MAXREG_COUNT
	.align		4
        /*006c*/ 	.byte	0x03, 0x1b
        /*006e*/ 	.short	0x00ff


	//----- nvinfo : EIATTR_MERCURY_ISA_VERSION
	.align		4
        /*0070*/ 	.byte	0x03, 0x5f
        /*0072*/ 	.short	0x0101


	//----- nvinfo : EIATTR_VRC_CTA_INIT_COUNT
	.align		4
        /*0074*/ 	.byte	0x02, 0x4a
	.zero		1
	.zero		1


	//----- nvinfo : EIATTR_EXIT_INSTR_OFFSETS
	.align		4
        /*0078*/ 	.byte	0x04, 0x1c
        /*007a*/ 	.short	(.L_47 - .L_46)


	//   ....[0]....
.L_46:
        /*007c*/ 	.word	0x00000070


	//   ....[1]....
        /*0080*/ 	.word	0x000007b0


	//----- nvinfo : EIATTR_CBANK_PARAM_SIZE
	.align		4
.L_47:
        /*0084*/ 	.byte	0x03, 0x19
        /*0086*/ 	.short	0x0024


	//----- nvinfo : EIATTR_PARAM_CBANK
	.align		4
        /*0088*/ 	.byte	0x04, 0x0a
        /*008a*/ 	.short	(.L_49 - .L_48)
	.align		4
.L_48:
        /*008c*/ 	.word	index@(.nv.constant0._Z17convolutionRowGPUPfS_S_iii)
        /*0090*/ 	.short	0x0380
        /*0092*/ 	.short	0x0024


	//----- nvinfo : EIATTR_SW_WAR
	.align		4
.L_49:
        /*0094*/ 	.byte	0x04, 0x36
        /*0096*/ 	.short	(.L_51 - .L_50)
.L_50:
        /*0098*/ 	.word	0x00000008
.L_51:


//--------------------- .nv.callgraph             --------------------------
	.section	.nv.callgraph,"",@"SHT_CUDA_CALLGRAPH"
	.align	4
	.sectionentsize	8
	.align		4
        /*0000*/ 	.word	0x00000000
	.align		4
        /*0004*/ 	.word	0xffffffff
	.align		4
        /*0008*/ 	.word	0x00000000
	.align		4
        /*000c*/ 	.word	0xfffffffe
	.align		4
        /*0010*/ 	.word	0x00000000
	.align		4
        /*0014*/ 	.word	0xfffffffd
	.align		4
        /*0018*/ 	.word	0x00000000
	.align		4
        /*001c*/ 	.word	0xfffffffc


//--------------------- .text._Z20convolutionColumnGPUPfS_S_iii --------------------------
	.section	.text._Z20convolutionColumnGPUPfS_S_iii,"ax",@progbits
	.align	128
        .global         _Z20convolutionColumnGPUPfS_S_iii
        .type           _Z20convolutionColumnGPUPfS_S_iii,@function
        .size           _Z20convolutionColumnGPUPfS_S_iii,(.L_x_8 - _Z20convolutionColumnGPUPfS_S_iii)
        .other          _Z20convolutionColumnGPUPfS_S_iii,@"STO_CUDA_ENTRY STV_DEFAULT"
_Z20convolutionColumnGPUPfS_S_iii:
.text._Z20convolutionColumnGPUPfS_S_iii:
[----:B------:R-:W-:Y:S08]  /*0000*/  LDC R1, c[0x0][0x37c] ;  /* 0x0000df00ff017b82 */ /* 0x000ff00000000800 */
[----:B------:R-:W0:Y:S01]  /*0010*/  LDC R0, c[0x0][0x3a0] ;  /* 0x0000e800ff007b82 */ /* 0x000e220000000800 */
[----:B------:R-:W1:Y:S07]  /*0020*/  S2R R3, SR_TID.Y ;  /* 0x0000000000037919 */ /* 0x000e6e0000002200 */
[----:B------:R-:W1:Y:S08]  /*0030*/  S2UR UR6, SR_CTAID.Y ;  /* 0x00000000000679c3 */ /* 0x000e700000002600 */
[----:B------:R-:W1:Y:S01]  /*0040*/  LDC R10, c[0x0][0x364] ;  /* 0x0000d900ff0a7b82 */ /* 0x000e620000000800 */
[----:B------:R-:W2:Y:S07]  /*0050*/  LDCU UR5, c[0x0][0x360] ;  /* 0x00006c00ff0577ac */ /* 0x000eae0008000800 */
[----:B------:R-:W2:Y:S01]  /*0060*/  S2UR UR4, SR_CTAID.X ;  /* 0x00000000000479c3 */ /* 0x000ea20000002500 */
[----:B0-----:R-:W-:Y:S01]  /*0070*/  ISETP.GE.AND P0, PT, R0, RZ, PT ;  /* 0x000000ff0000720c */ /* 0x001fe20003f06270 */
[----:B-1----:R-:W-:Y:S01]  /*0080*/  IMAD R10, R10, UR6, R3 ;  /* 0x000000060a0a7c24 */ /* 0x002fe2000f8e0203 */
[----:B--2---:R-:W-:-:S11]  /*0090*/  UIMAD UR4, UR4, UR5, URZ ;  /* 0x00000005040472a4 */ /* 0x004fd6000f8e02ff */
[----:B------:R-:W-:Y:S05]  /*00a0*/  @!P0 EXIT ;  /* 0x000000000000894d */ /* 0x000fea0003800000 */
[----:B------:R-:W0:Y:S01]  /*00b0*/  S2R R17, SR_TID.X ;  /* 0x0000000000117919 */ /* 0x000e220000002100 */
[----:B------:R-:W1:Y:S01]  /*00c0*/  LDC R9, c[0x0][0x398] ;  /* 0x0000e600ff097b82 */ /* 0x000e620000000800 */
[C---:B------:R-:W-:Y:S01]  /*00d0*/  ISETP.GE.U32.AND P0, PT, R0.reuse, 0x4, PT ;  /* 0x000000040000780c */ /* 0x040fe20003f06070 */
[----:B------:R-:W2:Y:S01]  /*00e0*/  LDCU.64 UR6, c[0x0][0x358] ;  /* 0x00006b00ff0677ac */ /* 0x000ea20008000a00 */
[C---:B------:R-:W-:Y:S01]  /*00f0*/  SHF.L.U32 R12, R0.reuse, 0x1, RZ ;  /* 0x00000001000c7819 */ /* 0x040fe200000006ff */
[----:B------:R-:W-:Y:S01]  /*0100*/  HFMA2 R21, -RZ, RZ, 0, 0 ;  /* 0x00000000ff157431 */ /* 0x000fe200000001ff */
[----:B------:R-:W-:-:S03]  /*0110*/  IADD3 R13, PT, PT, -R0, RZ, RZ ;  /* 0x000000ff000d7210 */ /* 0x000fc60007ffe1ff */
[----:B------:R-:W3:Y:S08]  /*0120*/  LDC.64 R2, c[0x0][0x380] ;  /* 0x0000e000ff027b82 */ /* 0x000ef00000000a00 */
[----:B------:R-:W4:Y:S01]  /*0130*/  LDC.64 R4, c[0x0][0x388] ;  /* 0x0000e200ff047b82 */ /* 0x000f220000000a00 */
[----:B-1----:R-:W-:Y:S02]  /*0140*/  IADD3 R11, PT, PT, R12, R9, RZ ;  /* 0x000000090c0b7210 */ /* 0x002fe40007ffe0ff */
[----:B0-----:R-:W-:-:S05]  /*0150*/  IADD3 R15, PT, PT, R17, UR4, RZ ;  /* 0x00000004110f7c10 */ /* 0x001fca000fffe0ff */
[----:B------:R-:W-:-:S04]  /*0160*/  IMAD R7, R10, R9, R15 ;  /* 0x000000090a077224 */ /* 0x000fc800078e020f */
[----:B---3--:R-:W-:Y:S01]  /*0170*/  IMAD.WIDE R2, R7, 0x4, R2 ;  /* 0x0000000407027825 */ /* 0x008fe200078e0202 */
[----:B--2---:R-:W-:Y:S06]  /*0180*/  @!P0 BRA `(.L_x_0) ;  /* 0x0000000000e48947 */ /* 0x004fec0003800000 */
[----:B------:R-:W-:Y:S02]  /*0190*/  IADD3 R6, PT, PT, R12, 0x1, RZ ;  /* 0x000000010c067810 */ /* 0x000fe40007ffe0ff */
[----:B------:R-:W-:Y:S02]  /*01a0*/  IADD3 R17, PT, PT, R0, UR4, R17 ;  /* 0x0000000400117c10 */ /* 0x000fe4000fffe011 */
[----:B------:R-:W-:Y:S02]  /*01b0*/  LOP3.LUT R6, R6, 0x7ffffff8, RZ, 0xc0, !PT ;  /* 0x7ffffff806067812 */ /* 0x000fe400078ec0ff */
[----:B------:R-:W-:Y:S01]  /*01c0*/  LEA R16, R0, R9, 0x1 ;  /* 0x0000000900107211 */ /* 0x000fe200078e08ff */
[----:B------:R-:W-:Y:S01]  /*01d0*/  IMAD R17, R10, R11, R17 ;  /* 0x0000000b0a117224 */ /* 0x000fe200078e0211 */
[----:B------:R-:W-:Y:S02]  /*01e0*/  MOV R21, RZ ;  /* 0x000000ff00157202 */ /* 0x000fe40000000f00 */
[----:B------:R-:W-:-:S02]  /*01f0*/  MOV R19, R12 ;  /* 0x0000000c00137202 */ /* 0x000fc40000000f00 */
[----:B------:R-:W-:-:S07]  /*0200*/  IADD3 R14, PT, PT, -R6, RZ, RZ ;  /* 0x000000ff060e7210 */ /* 0x000fce0007ffe1ff */
.L_x_1:
[----:B------:R-:W0:Y:S08]  /*0210*/  LDC.64 R8, c[0x0][0x388] ;  /* 0x0000e200ff087b82 */ /* 0x000e300000000a00 */
[----:B-1----:R-:W1:Y:S01]  /*0220*/  LDC.64 R6, c[0x0][0x390] ;  /* 0x0000e400ff067b82 */ /* 0x002e620000000a00 */
[----:B0-----:R-:W-:-:S05]  /*0230*/  IMAD.WIDE R8, R17, 0x4, R8 ;  /* 0x0000000411087825 */ /* 0x001fca00078e0208 */
[----:B------:R-:W2:Y:S01]  /*0240*/  LDG.E R18, desc[UR6][R8.64] ;  /* 0x0000000608127981 */ /* 0x000ea2000c1e1900 */
[----:B-1----:R-:W-:-:S05]  /*0250*/  IMAD.WIDE R6, R19, 0x4, R6 ;  /* 0x0000000413067825 */ /* 0x002fca00078e0206 */
[----:B------:R-:W2:Y:S02]  /*0260*/  LDG.E R20, desc[UR6][R6.64] ;  /* 0x0000000606147981 */ /* 0x000ea4000c1e1900 */
[----:B--2---:R-:W-:Y:S01]  /*0270*/  FFMA R25, R18, R20, R21 ;  /* 0x0000001412197223 */ /* 0x004fe20000000015 */
[----:B------:R-:W-:-:S04]  /*0280*/  IMAD.WIDE R20, R11, 0x4, R8 ;  /* 0x000000040b147825 */ /* 0x000fc800078e0208 */
[----:B------:R0:W-:Y:S04]  /*0290*/  STG.E desc[UR6][R2.64], R25 ;  /* 0x0000001902007986 */ /* 0x0001e8000c101906 */
[----:B------:R-:W2:Y:S04]  /*02a0*/  LDG.E R18, desc[UR6][R20.64] ;  /* 0x0000000614127981 */ /* 0x000ea8000c1e1900 */
        /* <DEDUP_REMOVED lines=9> */
[----:B------:R-:W0:Y:S04]  /*0340*/  LDG.E R18, desc[UR6][R8.64] ;  /* 0x0000000608127981 */ /* 0x000e28000c1e1900 */
[----:B------:R-:W0:Y:S02]  /*0350*/  LDG.E R20, desc[UR6][R6.64+-0xc] ;  /* 0xfffff40606147981 */ /* 0x000e24000c1e1900 */
[----:B0-----:R-:W-:Y:S01]  /*0360*/  FFMA R25, R18, R20, R29 ;  /* 0x0000001412197223 */ /* 0x001fe2000000001d */
[----:B------:R-:W-:-:S04]  /*0370*/  IMAD.WIDE R20, R11, 0x4, R8 ;  /* 0x000000040b147825 */ /* 0x000fc800078e0208 */
[----:B------:R0:W-:Y:S04]  /*0380*/  STG.E desc[UR6][R2.64], R25 ;  /* 0x0000001902007986 */ /* 0x0001e8000c101906 */
[----:B------:R-:W1:Y:S04]  /*0390*/  LDG.E R18, desc[UR6][R20.64] ;  /* 0x0000000614127981 */ /* 0x000e68000c1e1900 */
[----:B------:R-:W1:Y:S02]  /*03a0*/  LDG.E R22, desc[UR6][R6.64+-0x10] ;  /* 0xfffff00606167981 */ /* 0x000e64000c1e1900 */
[----:B-1----:R-:W-:Y:S01]  /*03b0*/  FFMA R27, R18, R22, R25 ;  /* 0x00000016121b7223 */ /* 0x002fe20000000019 */
        /* <DEDUP_REMOVED lines=8> */
[----:B------:R-:W2:Y:S01]  /*0440*/  LDG.E R20, desc[UR6][R6.64+-0x18] ;  /* 0xffffe80606147981 */ /* 0x000ea2000c1e1900 */
[----:B0-----:R-:W-:Y:S01]  /*0450*/  IMAD.WIDE R24, R11, 0x4, R8 ;  /* 0x000000040b187825 */ /* 0x001fe200078e0208 */
[----:B------:R-:W-:-:S03]  /*0460*/  IADD3 R14, PT, PT, R14, 0x8, RZ ;  /* 0x000000080e0e7810 */ /* 0x000fc60007ffe0ff */
[----:B--2---:R-:W-:-:S05]  /*0470*/  FFMA R18, R18, R20, R29 ;  /* 0x0000001412127223 */ /* 0x004fca000000001d */
[----:B------:R1:W-:Y:S04]  /*0480*/  STG.E desc[UR6][R2.64], R18 ;  /* 0x0000001202007986 */ /* 0x0003e8000c101906 */
[----:B------:R-:W2:Y:S04]  /*0490*/  LDG.E R25, desc[UR6][R24.64] ;  /* 0x0000000618197981 */ /* 0x000ea8000c1e1900 */
[----:B------:R-:W2:Y:S01]  /*04a0*/  LDG.E R21, desc[UR6][R6.64+-0x1c] ;  /* 0xffffe40606157981 */ /* 0x000ea2000c1e1900 */
[----:B------:R-:W-:Y:S02]  /*04b0*/  ISETP.NE.AND P0, PT, R14, RZ, PT ;  /* 0x000000ff0e00720c */ /* 0x000fe40003f05270 */
[----:B------:R-:W-:-:S02]  /*04c0*/  IADD3 R13, PT, PT, R13, 0x8, RZ ;  /* 0x000000080d0d7810 */ /* 0x000fc40007ffe0ff */
[----:B------:R-:W-:Y:S02]  /*04d0*/  LEA R17, R16, R17, 0x3 ;  /* 0x0000001110117211 */ /* 0x000fe400078e18ff */
[----:B------:R-:W-:Y:S01]  /*04e0*/  IADD3 R19, PT, PT, R19, -0x8, RZ ;  /* 0xfffffff813137810 */ /* 0x000fe20007ffe0ff */
[----:B--2---:R-:W-:-:S05]  /*04f0*/  FFMA R21, R25, R21, R18 ;  /* 0x0000001519157223 */ /* 0x004fca0000000012 */
[----:B------:R1:W-:Y:S01]  /*0500*/  STG.E desc[UR6][R2.64], R21 ;  /* 0x0000001502007986 */ /* 0x0003e2000c101906 */
[----:B------:R-:W-:Y:S05]  /*0510*/  @P0 BRA `(.L_x_1) ;  /* 0xfffffffc003c0947 */ /* 0x000fea000383ffff */
.L_x_0:
[----:B------:R-:W0:Y:S01]  /*0520*/  LDC.64 R6, c[0x0][0x390] ;  /* 0x0000e400ff067b82 */ /* 0x000e220000000a00 */
[----:B------:R-:W-:Y:S02]  /*0530*/  LOP3.LUT R12, R12, 0x6, RZ, 0xc0, !PT ;  /* 0x000000060c0c7812 */ /* 0x000fe400078ec0ff */
[----:B------:R-:W-:Y:S02]  /*0540*/  LOP3.LUT R8, R0, 0x1, RZ, 0xc0, !PT ;  /* 0x0000000100087812 */ /* 0x000fe400078ec0ff */
[----:B------:R-:W-:Y:S02]  /*0550*/  ISETP.GE.U32.AND P0, PT, R12, 0x3, PT ;  /* 0x000000030c00780c */ /* 0x000fe40003f06070 */
[-C--:B------:R-:W-:Y:S02]  /*0560*/  IADD3 R12, PT, PT, R10, R0.reuse, RZ ;  /* 0x000000000a0c7210 */ /* 0x080fe40007ffe0ff */
[----:B------:R-:W-:Y:S02]  /*0570*/  ISETP.NE.U32.AND P1, PT, R8, 0x1, PT ;  /* 0x000000010800780c */ /* 0x000fe40003f25070 */
[----:B------:R-:W-:-:S07]  /*0580*/  IADD3 R10, PT, PT, R15, R0, RZ ;  /* 0x000000000f0a7210 */ /* 0x000fce0007ffe0ff */
[----:B------:R-:W-:Y:S05]  /*0590*/  @!P0 BRA `(.L_x_2) ;  /* 0x00000000006c8947 */ /* 0x000fea0003800000 */
[----:B------:R-:W2:Y:S01]  /*05a0*/  LDC.64 R8, c[0x0][0x390] ;  /* 0x0000e400ff087b82 */ /* 0x000ea20000000a00 */
[----:B------:R-:W-:Y:S02]  /*05b0*/  IADD3 R16, PT, PT, R12, R13, RZ ;  /* 0x0000000d0c107210 */ /* 0x000fe40007ffe0ff */
[----:B------:R-:W-:-:S03]  /*05c0*/  IADD3 R19, PT, PT, -R13, R0, RZ ;  /* 0x000000000d137210 */ /* 0x000fc60007ffe1ff */
[----:B------:R-:W-:Y:S02]  /*05d0*/  IMAD R17, R11, R16, R10 ;  /* 0x000000100b117224 */ /* 0x000fe400078e020a */
[----:B------:R-:W3:Y:S01]  /*05e0*/  LDC.64 R14, c[0x0][0x388] ;  /* 0x0000e200ff0e7b82 */ /* 0x000ee20000000a00 */
[----:B--2---:R-:W-:-:S04]  /*05f0*/  IMAD.WIDE R8, R19, 0x4, R8 ;  /* 0x0000000413087825 */ /* 0x004fc800078e0208 */
[----:B---3--:R-:W-:Y:S02]  /*0600*/  IMAD.WIDE R14, R17, 0x4, R14 ;  /* 0x00000004110e7825 */ /* 0x008fe400078e020e */
        /* <DEDUP_REMOVED lines=10> */
[----:B------:R-:W3:Y:S04]  /*06b0*/  LDG.E R20, desc[UR6][R18.64] ;  /* 0x0000000612147981 */ /* 0x000ee8000c1e1900 */
[----:B------:R-:W3:Y:S01]  /*06c0*/  LDG.E R22, desc[UR6][R8.64+-0x8] ;  /* 0xfffff80608167981 */ /* 0x000ee2000c1e1900 */
[----:B------:R-:W-:-:S04]  /*06d0*/  IMAD.WIDE R14, R11, 0x4, R18 ;  /* 0x000000040b0e7825 */ /* 0x000fc800078e0212 */
[----:B---3--:R-:W-:-:S05]  /*06e0*/  FFMA R25, R20, R22, R23 ;  /* 0x0000001614197223 */ /* 0x008fca0000000017 */
[----:B------:R2:W-:Y:S04]  /*06f0*/  STG.E desc[UR6][R2.64], R25 ;  /* 0x0000001902007986 */ /* 0x0005e8000c101906 */
[----:B------:R-:W3:Y:S04]  /*0700*/  LDG.E R14, desc[UR6][R14.64] ;  /* 0x000000060e0e7981 */ /* 0x000ee8000c1e1900 */
[----:B-1----:R-:W3:Y:S01]  /*0710*/  LDG.E R21, desc[UR6][R8.64+-0xc] ;  /* 0xfffff40608157981 */ /* 0x002ee2000c1e1900 */
[----:B------:R-:W-:Y:S01]  /*0720*/  IADD3 R13, PT, PT, R13, 0x4, RZ ;  /* 0x000000040d0d7810 */ /* 0x000fe20007ffe0ff */
[----:B---3--:R-:W-:-:S05]  /*0730*/  FFMA R21, R14, R21, R25 ;  /* 0x000000150e157223 */ /* 0x008fca0000000019 */
[----:B------:R2:W-:Y:S02]  /*0740*/  STG.E desc[UR6][R2.64], R21 ;  /* 0x0000001502007986 */ /* 0x0005e4000c101906 */
.L_x_2:
[----:B------:R-:W-:Y:S02]  /*0750*/  @!P1 IADD3 R8, PT, PT, R12, R13, RZ ;  /* 0x0000000d0c089210 */ /* 0x000fe40007ffe0ff */
[----:B------:R-:W-:-:S03]  /*0760*/  @!P1 IADD3 R9, PT, PT, -R13, R0, RZ ;  /* 0x000000000d099210 */ /* 0x000fc60007ffe1ff */
[----:B------:R-:W-:Y:S02]  /*0770*/  @!P1 IMAD R15, R11, R8, R10 ;  /* 0x000000080b0f9224 */ /* 0x000fe400078e020a */
[----:B0-----:R-:W-:-:S04]  /*0780*/  @!P1 IMAD.WIDE R8, R9, 0x4, R6 ;  /* 0x0000000409089825 */ /* 0x001fc800078e0206 */
[----:B----4-:R-:W-:Y:S01]  /*0790*/  @!P1 IMAD.WIDE R14, R15, 0x4, R4 ;  /* 0x000000040f0e9825 */ /* 0x010fe200078e0204 */
[----:B------:R-:W3:Y:S04]  /*07a0*/  @!P1 LDG.E R17, desc[UR6][R8.64] ;  /* 0x0000000608119981 */ /* 0x000ee8000c1e1900 */
[----:B------:R-:W3:Y:S01]  /*07b0*/  @!P1 LDG.E R16, desc[UR6][R14.64] ;  /* 0x000000060e109981 */ /* 0x000ee2000c1e1900 */
[----:B------:R-:W-:Y:S01]  /*07c0*/  @!P1 IADD3 R13, PT, PT, R13, 0x2, RZ ;  /* 0x000000020d0d9810 */ /* 0x000fe20007ffe0ff */
[----:B---3--:R-:W-:Y:S01]  /*07d0*/  @!P1 FFMA R19, R16, R17, R21 ;  /* 0x0000001110139223 */ /* 0x008fe20000000015 */
[----:B------:R-:W-:-:S04]  /*07e0*/  @!P1 IMAD.WIDE R16, R11, 0x4, R14 ;  /* 0x000000040b109825 */ /* 0x000fc800078e020e */
[----:B------:R-:W-:Y:S04]  /*07f0*/  @!P1 STG.E desc[UR6][R2.64], R19 ;  /* 0x0000001302009986 */ /* 0x000fe8000c101906 */
[----:B------:R-:W2:Y:S04]  /*0800*/  @!P1 LDG.E R16, desc[UR6][R16.64] ;  /* 0x0000000610109981 */ /* 0x000ea8000c1e1900 */
[----:B-1----:R-:W2:Y:S01]  /*0810*/  @!P1 LDG.E R18, desc[UR6][R8.64+-0x4] ;  /* 0xfffffc0608129981 */ /* 0x002ea2000c1e1900 */
[----:B------:R-:W-:Y:S02]  /*0820*/  IADD3 R12, PT, PT, R12, R13, RZ ;  /* 0x0000000d0c0c7210 */ /* 0x000fe40007ffe0ff */
[----:B------:R-:W-:-:S03]  /*0830*/  IADD3 R13, PT, PT, -R13, R0, RZ ;  /* 0x000000000d0d7210 */ /* 0x000fc60007ffe1ff */
[----:B------:R-:W-:Y:S02]  /*0840*/  IMAD R11, R11, R12, R10 ;  /* 0x0000000c0b0b7224 */ /* 0x000fe400078e020a */
[----:B------:R-:W-:-:S04]  /*0850*/  IMAD.WIDE R6, R13, 0x4, R6 ;  /* 0x000000040d067825 */ /* 0x000fc800078e0206 */
[----:B------:R-:W-:-:S04]  /*0860*/  IMAD.WIDE R4, R11, 0x4, R4 ;  /* 0x000000040b047825 */ /* 0x000fc800078e0204 */
[----:B--2---:R-:W-:-:S05]  /*0870*/  @!P1 FFMA R21, R16, R18, R19 ;  /* 0x0000001210159223 */ /* 0x004fca0000000013 */
[----:B------:R-:W-:Y:S04]  /*0880*/  @!P1 STG.E desc[UR6][R2.64], R21 ;  /* 0x0000001502009986 */ /* 0x000fe8000c101906 */
[----:B------:R-:W2:Y:S04]  /*0890*/  LDG.E R4, desc[UR6][R4.64] ;  /* 0x0000000604047981 */ /* 0x000ea8000c1e1900 */
[----:B------:R-:W2:Y:S02]  /*08a0*/  LDG.E R6, desc[UR6][R6.64] ;  /* 0x0000000606067981 */ /* 0x000ea4000c1e1900 */
[----:B--2---:R-:W-:-:S05]  /*08b0*/  FFMA R9, R4, R6, R21 ;  /* 0x0000000604097223 */ /* 0x004fca0000000015 */
[----:B------:R-:W-:Y:S01]  /*08c0*/  STG.E desc[UR6][R2.64], R9 ;  /* 0x0000000902007986 */ /* 0x000fe2000c101906 */
[----:B------:R-:W-:Y:S05]  /*08d0*/  EXIT ;  /* 0x000000000000794d */ /* 0x000fea0003800000 */
.L_x_3:
[----:B------:R-:W-:-:S00]  /*08e0*/  BRA `(.L_x_3) ;  /* 0xfffffffc00fc7947 */ /* 0x000fc0000383ffff */
[----:B------:R-:W-:-:S00]  /*08f0*/  NOP ;  /* 0x0000000000007918 */ /* 0x000fc00000000000 */
        /* <DEDUP_REMOVED lines=8> */
.L_x_8:


//--------------------- .text._Z17convolutionRowGPUPfS_S_iii --------------------------
	.section	.text._Z17convolutionRowGPUPfS_S_iii,"ax",@progbits
	.align	128
        .global         _Z17convolutionRowGPUPfS_S_iii
        .type           _Z17convolutionRowGPUPfS_S_iii,@function
        .size           _Z17convolutionRowGPUPfS_S_iii,(.L_x_9 - _Z17convolutionRowGPUPfS_S_iii)
        .other          _Z17convolutionRowGPUPfS_S_iii,@"STO_CUDA_ENTRY STV_DEFAULT"
_Z17convolutionRowGPUPfS_S_iii:
.text._Z17convolutionRowGPUPfS_S_iii:
[----:B------:R-:W-:Y:S08]  /*0000*/  LDC R1, c[0x0][0x37c] ;  /* 0x0000df00ff017b82 */ /* 0x000ff00000000800 */
[----:B------:R-:W0:Y:S01]  /*0010*/  LDC R0, c[0x0][0x3a0] ;  /* 0x0000e800ff007b82 */ /* 0x000e220000000800 */
[----:B------:R-:W1:Y:S07]  /*0020*/  S2R R2, SR_TID.X ;  /* 0x0000000000027919 */ /* 0x000e6e0000002100 */
[----:B------:R-:W1:Y:S08]  /*0030*/  S2UR UR4, SR_CTAID.X ;  /* 0x00000000000479c3 */ /* 0x000e700000002500 */
[----:B------:R-:W1:Y:S01]  /*0040*/  LDC R13, c[0x0][0x360] ;  /* 0x0000d800ff0d7b82 */ /* 0x000e620000000800 */
[----:B0-----:R-:W-:Y:S01]  /*0050*/  ISETP.GE.AND P0, PT, R0, RZ, PT ;  /* 0x000000ff0000720c */ /* 0x001fe20003f06270 */
[----:B-1----:R-:W-:-:S12]  /*0060*/  IMAD R13, R13, UR4, R2 ;  /* 0x000000040d0d7c24 */ /* 0x002fd8000f8e0202 */
[----:B------:R-:W-:Y:S05]  /*0070*/  @!P0 EXIT ;  /* 0x000000000000894d */ /* 0x000fea0003800000 */
[----:B------:R-:W0:Y:S01]  /*0080*/  S2R R9, SR_TID.Y ;  /* 0x0000000000097919 */ /* 0x000e220000002200 */
[----:B------:R-:W0:Y:S01]  /*0090*/  LDCU UR4, c[0x0][0x364] ;  /* 0x00006c80ff0477ac */ /* 0x000e220008000800 */
[----:B------:R-:W1:Y:S01]  /*00a0*/  LDC.64 R6, c[0x0][0x380] ;  /* 0x0000e000ff067b82 */ /* 0x000e620000000a00 */
[C---:B------:R-:W-:Y:S01]  /*00b0*/  SHF.L.U32 R16, R0.reuse, 0x1, RZ ;  /* 0x0000000100107819 */ /* 0x040fe200000006ff */
[----:B------:R-:W0:Y:S01]  /*00c0*/  S2R R2, SR_CTAID.Y ;  /* 0x0000000000027919 */ /* 0x000e220000002600 */
[----:B------:R-:W2:Y:S01]  /*00d0*/  LDCU UR5, c[0x0][0x398] ;  /* 0x00007300ff0577ac */ /* 0x000ea20008000800 */
[----:B------:R-:W-:Y:S02]  /*00e0*/  ISETP.GE.U32.AND P2, PT, R0, 0x4, PT ;  /* 0x000000040000780c */ /* 0x000fe40003f46070 */
[----:B------:R-:W-:Y:S02]  /*00f0*/  LOP3.LUT R11, R16, 0x6, RZ, 0xc0, !PT ;  /* 0x00000006100b7812 */ /* 0x000fe400078ec0ff */
[----:B------:R-:W3:Y:S01]  /*0100*/  LDC.64 R4, c[0x0][0x388] ;  /* 0x0000e200ff047b82 */ /* 0x000ee20000000a00 */
[----:B------:R-:W-:-:S02]  /*0110*/  LOP3.LUT R12, R0, 0x1, RZ, 0xc0, !PT ;  /* 0x00000001000c7812 */ /* 0x000fc400078ec0ff */
[----:B------:R-:W-:Y:S02]  /*0120*/  ISETP.GE.U32.AND P1, PT, R11, 0x3, PT ;  /* 0x000000030b00780c */ /* 0x000fe40003f26070 */
[----:B------:R-:W-:Y:S02]  /*0130*/  ISETP.NE.U32.AND P0, PT, R12, 0x1, PT ;  /* 0x000000010c00780c */ /* 0x000fe40003f05070 */
[----:B------:R-:W-:Y:S02]  /*0140*/  IADD3 R11, PT, PT, -R0, RZ, RZ ;  /* 0x000000ff000b7210 */ /* 0x000fe40007ffe1ff */
[----:B--2---:R-:W-:Y:S01]  /*0150*/  IADD3 R8, PT, PT, R16, UR5, RZ ;  /* 0x0000000510087c10 */ /* 0x004fe2000fffe0ff */
[----:B0-----:R-:W-:Y:S01]  /*0160*/  IMAD R9, R2, UR4, R9 ;  /* 0x0000000402097c24 */ /* 0x001fe2000f8e0209 */
[----:B------:R-:W0:Y:S01]  /*0170*/  LDCU.64 UR4, c[0x0][0x358] ;  /* 0x00006b00ff0477ac */ /* 0x000e220008000a00 */
[----:B------:R-:W2:Y:S03]  /*0180*/  LDC.64 R2, c[0x0][0x390] ;  /* 0x0000e400ff027b82 */ /* 0x000ea60000000a00 */
[----:B------:R-:W-:-:S05]  /*0190*/  IADD3 R9, PT, PT, R9, R0, RZ ;  /* 0x0000000009097210 */ /* 0x000fca0007ffe0ff */
[----:B------:R-:W-:Y:S02]  /*01a0*/  IMAD R10, R8, R9, RZ ;  /* 0x00000009080a7224 */ /* 0x000fe400078e02ff */
[----:B------:R-:W-:-:S03]  /*01b0*/  HFMA2 R9, -RZ, RZ, 0, 0 ;  /* 0x00000000ff097431 */ /* 0x000fc600000001ff */
[----:B------:R-:W-:-:S05]  /*01c0*/  IADD3 R8, PT, PT, R10, R0, R13 ;  /* 0x000000000a087210 */ /* 0x000fca0007ffe00d */
[----:B-1----:R-:W-:Y:S01]  /*01d0*/  IMAD.WIDE R6, R8, 0x4, R6 ;  /* 0x0000000408067825 */ /* 0x002fe200078e0206 */
[----:B0-----:R-:W-:Y:S06]  /*01e0*/  @!P2 BRA `(.L_x_4) ;  /* 0x0000000000bca947 */ /* 0x001fec0003800000 */
[----:B------:R-:W-:Y:S02]  /*01f0*/  IADD3 R9, PT, PT, R16, 0x1, RZ ;  /* 0x0000000110097810 */ /* 0x000fe40007ffe0ff */
[----:B------:R-:W-:Y:S02]  /*0200*/  IADD3 R10, PT, PT, R13, R10, RZ ;  /* 0x0000000a0d0a7210 */ /* 0x000fe40007ffe0ff */
[----:B------:R-:W-:Y:S02]  /*0210*/  LOP3.LUT R17, R9, 0x7ffffff8, RZ, 0xc0, !PT ;  /* 0x7ffffff809117812 */ /* 0x000fe400078ec0ff */
[----:B------:R-:W-:Y:S02]  /*0220*/  MOV R9, RZ ;  /* 0x000000ff00097202 */ /* 0x000fe40000000f00 */
[----:B------:R-:W-:-:S07]  /*0230*/  IADD3 R17, PT, PT, -R17, RZ, RZ ;  /* 0x000000ff11117210 */ /* 0x000fce0007ffe1ff */
.L_x_5:
[----:B------:R-:W0:Y:S08]  /*0240*/  LDC.64 R12, c[0x0][0x388] ;  /* 0x0000e200ff0c7b82 */ /* 0x000e300000000a00 */
[----:B------:R-:W1:Y:S01]  /*0250*/  LDC.64 R14, c[0x0][0x390] ;  /* 0x0000e400ff0e7b82 */ /* 0x000e620000000a00 */
[----:B0-----:R-:W-:-:S05]  /*0260*/  IMAD.WIDE R12, R10, 0x4, R12 ;  /* 0x000000040a0c7825 */ /* 0x001fca00078e020c */
[----:B----4-:R-:W4:Y:S01]  /*0270*/  LDG.E R18, desc[UR4][R12.64] ;  /* 0x000000040c127981 */ /* 0x010f22000c1e1900 */
[----:B-1----:R-:W-:-:S05]  /*0280*/  IMAD.WIDE R14, R16, 0x4, R14 ;  /* 0x00000004100e7825 */ /* 0x002fca00078e020e */
[----:B------:R-:W4:Y:S02]  /*0290*/  LDG.E R19, desc[UR4][R14.64] ;  /* 0x000000040e137981 */ /* 0x000f24000c1e1900 */
[----:B----4-:R-:W-:-:S05]  /*02a0*/  FFMA R19, R18, R19, R9 ;  /* 0x0000001312137223 */ /* 0x010fca0000000009 */
[----:B------:R0:W-:Y:S04]  /*02b0*/  STG.E desc[UR4][R6.64], R19 ;  /* 0x0000001306007986 */ /* 0x0001e8000c101904 */
[----:B------:R-:W4:Y:S04]  /*02c0*/  LDG.E R18, desc[UR4][R12.64+0x4] ;  /* 0x000004040c127981 */ /* 0x000f28000c1e1900 */
[----:B------:R-:W4:Y:S02]  /*02d0*/  LDG.E R9, desc[UR4][R14.64+-0x4] ;  /* 0xfffffc040e097981 */ /* 0x000f24000c1e1900 */
[----:B----4-:R-:W-:-:S05]  /*02e0*/  FFMA R9, R18, R9, R19 ;  /* 0x0000000912097223 */ /* 0x010fca0000000013 */
[----:B------:R1:W-:Y:S04]  /*02f0*/  STG.E desc[UR4][R6.64], R9 ;  /* 0x0000000906007986 */ /* 0x0003e8000c101904 */
[----:B------:R-:W4:Y:S04]  /*0300*/  LDG.E R18, desc[UR4][R12.64+0x8] ;  /* 0x000008040c127981 */ /* 0x000f28000c1e1900 */
[----:B------:R-:W4:Y:S02]  /*0310*/  LDG.E R20, desc[UR4][R14.64+-0x8] ;  /* 0xfffff8040e147981 */ /* 0x000f24000c1e1900 */
[----:B----4-:R-:W-:-:S05]  /*0320*/  FFMA R21, R18, R20, R9 ;  /* 0x0000001412157223 */ /* 0x010fca0000000009 */
[----:B------:R4:W-:Y:S04]  /*0330*/  STG.E desc[UR4][R6.64], R21 ;  /* 0x0000001506007986 */ /* 0x0009e8000c101904 */
[----:B------:R-:W0:Y:S04]  /*0340*/  LDG.E R18, desc[UR4][R12.64+0xc] ;  /* 0x00000c040c127981 */ /* 0x000e28000c1e1900 */
[----:B------:R-:W0:Y:S02]  /*0350*/  LDG.E R20, desc[UR4][R14.64+-0xc] ;  /* 0xfffff4040e147981 */ /* 0x000e24000c1e1900 */
[----:B0-----:R-:W-:-:S05]  /*0360*/  FFMA R19, R18, R20, R21 ;  /* 0x0000001412137223 */ /* 0x001fca0000000015 */
[----:B------:R0:W-:Y:S04]  /*0370*/  STG.E desc[UR4][R6.64], R19 ;  /* 0x0000001306007986 */ /* 0x0001e8000c101904 */
[----:B------:R-:W1:Y:S04]  /*0380*/  LDG.E R18, desc[UR4][R12.64+0x10] ;  /* 0x000010040c127981 */ /* 0x000e68000c1e1900 */
[----:B------:R-:W1:Y:S02]  /*0390*/  LDG.E R20, desc[UR4][R14.64+-0x10] ;  /* 0xfffff0040e147981 */ /* 0x000e64000c1e1900 */
[----:B-1----:R-:W-:-:S05]  /*03a0*/  FFMA R9, R18, R20, R19 ;  /* 0x0000001412097223 */ /* 0x002fca0000000013 */
[----:B------:R1:W-:Y:S04]  /*03b0*/  STG.E desc[UR4][R6.64], R9 ;  /* 0x0000000906007986 */ /* 0x0003e8000c101904 */
[----:B------:R-:W4:Y:S04]  /*03c0*/  LDG.E R18, desc[UR4][R12.64+0x14] ;  /* 0x000014040c127981 */ /* 0x000f28000c1e1900 */
[----:B------:R-:W4:Y:S02]  /*03d0*/  LDG.E R20, desc[UR4][R14.64+-0x14] ;  /* 0xffffec040e147981 */ /* 0x000f24000c1e1900 */
[----:B----4-:R-:W-:-:S05]  /*03e0*/  FFMA R21, R18, R20, R9 ;  /* 0x0000001412157223 */ /* 0x010fca0000000009 */
[----:B------:R4:W-:Y:S04]  /*03f0*/  STG.E desc[UR4][R6.64], R21 ;  /* 0x0000001506007986 */ /* 0x0009e8000c101904 */
[----:B------:R-:W0:Y:S04]  /*0400*/  LDG.E R18, desc[UR4][R12.64+0x18] ;  /* 0x000018040c127981 */ /* 0x000e28000c1e1900 */
[----:B------:R-:W0:Y:S01]  /*0410*/  LDG.E R20, desc[UR4][R14.64+-0x18] ;  /* 0xffffe8040e147981 */ /* 0x000e22000c1e1900 */
[----:B------:R-:W-:Y:S01]  /*0420*/  IADD3 R17, PT, PT, R17, 0x8, RZ ;  /* 0x0000000811117810 */ /* 0x000fe20007ffe0ff */
[----:B0-----:R-:W-:-:S05]  /*0430*/  FFMA R19, R18, R20, R21 ;  /* 0x0000001412137223 */ /* 0x001fca0000000015 */
[----:B------:R4:W-:Y:S04]  /*0440*/  STG.E desc[UR4][R6.64], R19 ;  /* 0x0000001306007986 */ /* 0x0009e8000c101904 */
[----:B------:R-:W1:Y:S04]  /*0450*/  LDG.E R18, desc[UR4][R12.64+0x1c] ;  /* 0x00001c040c127981 */ /* 0x000e68000c1e1900 */
[----:B------:R-:W1:Y:S01]  /*0460*/  LDG.E R20, desc[UR4][R14.64+-0x1c] ;  /* 0xffffe4040e147981 */ /* 0x000e62000c1e1900 */
[----:B------:R-:W-:Y:S02]  /*0470*/  ISETP.NE.AND P2, PT, R17, RZ, PT ;  /* 0x000000ff1100720c */ /* 0x000fe40003f45270 */
[----:B------:R-:W-:-:S02]  /*0480*/  IADD3 R11, PT, PT, R11, 0x8, RZ ;  /* 0x000000080b0b7810 */ /* 0x000fc40007ffe0ff */
[----:B------:R-:W-:Y:S02]  /*0490*/  IADD3 R10, PT, PT, R10, 0x8, RZ ;  /* 0x000000080a0a7810 */ /* 0x000fe40007ffe0ff */
[----:B------:R-:W-:Y:S01]  /*04a0*/  IADD3 R16, PT, PT, R16, -0x8, RZ ;  /* 0xfffffff810107810 */ /* 0x000fe20007ffe0ff */
[----:B-1----:R-:W-:-:S05]  /*04b0*/  FFMA R9, R18, R20, R19 ;  /* 0x0000001412097223 */ /* 0x002fca0000000013 */
[----:B------:R4:W-:Y:S01]  /*04c0*/  STG.E desc[UR4][R6.64], R9 ;  /* 0x0000000906007986 */ /* 0x0009e2000c101904 */
[----:B------:R-:W-:Y:S05]  /*04d0*/  @P2 BRA `(.L_x_5) ;  /* 0xfffffffc00582947 */ /* 0x000fea000383ffff */
.L_x_4:
[----:B------:R-:W-:Y:S05]  /*04e0*/  @!P1 BRA `(.L_x_6) ;  /* 0x00000000005c9947 */ /* 0x000fea0003800000 */
[----:B------:R-:W0:Y:S01]  /*04f0*/  LDC.64 R12, c[0x0][0x388] ;  /* 0x0000e200ff0c7b82 */ /* 0x000e220000000a00 */
[----:B------:R-:W-:Y:S02]  /*0500*/  IADD3 R17, PT, PT, R8, R11, RZ ;  /* 0x0000000b08117210 */ /* 0x000fe40007ffe0ff */
[----:B----4-:R-:W-:-:S05]  /*0510*/  IADD3 R19, PT, PT, -R11, R0, RZ ;  /* 0x000000000b137210 */ /* 0x010fca0007ffe1ff */
[----:B------:R-:W1:Y:S01]  /*0520*/  LDC.64 R14, c[0x0][0x390] ;  /* 0x0000e400ff0e7b82 */ /* 0x000e620000000a00 */
[----:B0-----:R-:W-:-:S05]  /*0530*/  IMAD.WIDE R12, R17, 0x4, R12 ;  /* 0x00000004110c7825 */ /* 0x001fca00078e020c */
[----:B------:R-:W4:Y:S01]  /*0540*/  LDG.E R10, desc[UR4][R12.64] ;  /* 0x000000040c0a7981 */ /* 0x000f22000c1e1900 */
        /* <DEDUP_REMOVED lines=16> */
[----:B------:R1:W-:Y:S02]  /*0650*/  STG.E desc[UR4][R6.64], R9 ;  /* 0x0000000906007986 */ /* 0x0003e4000c101904 */
.L_x_6:
[----:B------:R-:W-:Y:S02]  /*0660*/  @!P0 IADD3 R13, PT, PT, R8, R11, RZ ;  /* 0x0000000b080d8210 */ /* 0x000fe40007ffe0ff */
[----:B------:R-:W-:-:S03]  /*0670*/  @!P0 IADD3 R15, PT, PT, -R11, R0, RZ ;  /* 0x000000000b0f8210 */ /* 0x000fc60007ffe1ff */
[----:B---3--:R-:W-:-:S04]  /*0680*/  @!P0 IMAD.WIDE R12, R13, 0x4, R4 ;  /* 0x000000040d0c8825 */ /* 0x008fc800078e0204 */
[----:B--2---:R-:W-:Y:S01]  /*0690*/  @!P0 IMAD.WIDE R14, R15, 0x4, R2 ;  /* 0x000000040f0e8825 */ /* 0x004fe200078e0202 */
[----:B------:R-:W1:Y:S04]  /*06a0*/  @!P0 LDG.E R10, desc[UR4][R12.64] ;  /* 0x000000040c0a8981 */ /* 0x000e68000c1e1900 */
[----:B------:R-:W1:Y:S01]  /*06b0*/  @!P0 LDG.E R16, desc[UR4][R14.64] ;  /* 0x000000040e108981 */ /* 0x000e62000c1e1900 */
[----:B------:R-:W-:Y:S01]  /*06c0*/  @!P0 IADD3 R11, PT, PT, R11, 0x2, RZ ;  /* 0x000000020b0b8810 */ /* 0x000fe20007ffe0ff */
[----:B-1----:R-:W-:-:S05]  /*06d0*/  @!P0 FFMA R17, R10, R16, R9 ;  /* 0x000000100a118223 */ /* 0x002fca0000000009 */
[----:B------:R-:W-:Y:S04]  /*06e0*/  @!P0 STG.E desc[UR4][R6.64], R17 ;  /* 0x0000001106008986 */ /* 0x000fe8000c101904 */
[----:B------:R-:W2:Y:S04]  /*06f0*/  @!P0 LDG.E R10, desc[UR4][R12.64+0x4] ;  /* 0x000004040c0a8981 */ /* 0x000ea8000c1e1900 */
[----:B------:R-:W2:Y:S01]  /*0700*/  @!P0 LDG.E R16, desc[UR4][R14.64+-0x4] ;  /* 0xfffffc040e108981 */ /* 0x000ea2000c1e1900 */
[----:B----4-:R-:W-:Y:S02]  /*0710*/  IADD3 R19, PT, PT, R8, R11, RZ ;  /* 0x0000000b08137210 */ /* 0x010fe40007ffe0ff */
[----:B------:R-:W-:-:S03]  /*0720*/  IADD3 R11, PT, PT, -R11, R0, RZ ;  /* 0x000000000b0b7210 */ /* 0x000fc60007ffe1ff */
        /* <DEDUP_REMOVED lines=9> */
.L_x_7:
        /* <DEDUP_REMOVED lines=12> */
.L_x_9:


//--------------------- .nv.shared.reserved.0     --------------------------
	.section	.nv.shared.reserved.0,"aw",@nobits
	.weak		__nv_reservedSMEM_offset_0_alias
	.size		__nv_reservedSMEM_offset_0_alias, 0, 64
	.other		__nv_reservedSMEM_offset_0_alias,@"STO_CUDA_RESERVED_SHARED STV_DEFAULT"
__nv_reservedSMEM_offset_0_alias:
	.zero		0
	.zero		64


//--------------------- .nv.constant0._Z20convolutionColumnGPUPfS_S_iii --------------------------
	.section	.nv.constant0._Z20convolutionColumnGPUPfS_S_iii,"a",@progbits
	.sectionflags	@""
	.align	4
.nv.constant0._Z20convolutionColumnGPUPfS_S_iii:
	.zero		932


//--------------------- .nv.constant0._Z17convolutionRowGPUPfS_S_iii --------------------------
	.section	.nv.constant0._Z17convolutionRowGPUPfS_S_iii,"a",@progbits
	.sectionflags	@""
	.align	4
.nv.constant0._Z17convolutionRowGPUPfS_S_iii:
	.zero		932


//--------------------- SYMBOLS --------------------------

	.type		.nv.reservedSmem.offset0,@object
	.size		.nv.reservedSmem.offset0,0x4
